	.headerflags	@"EF_CUDA_TEXMODE_UNIFIED EF_CUDA_64BIT_ADDRESS EF_CUDA_SM89 EF_CUDA_VIRTUAL_SM(EF_CUDA_SM89)"
	.elftype	@"ET_EXEC"


//--------------------- .nv.info                  --------------------------
	.section	.nv.info,"",@"SHT_CUDA_INFO"
	.align	4


	//----- nvinfo : EIATTR_REGCOUNT
	.align		4
        /*0000*/ 	.byte	0x04, 0x2f
        /*0002*/ 	.short	(.L_1 - .L_0)
	.align		4
.L_0:
        /*0004*/ 	.word	index@(merge_attn_states_kernel_opt)
        /*0008*/ 	.word	0x00000012


	//----- nvinfo : EIATTR_MIN_STACK_SIZE
	.align		4
.L_1:
        /*000c*/ 	.byte	0x04, 0x12
        /*000e*/ 	.short	(.L_3 - .L_2)
	.align		4
.L_2:
        /*0010*/ 	.word	index@(merge_attn_states_kernel_opt)
        /*0014*/ 	.word	0x00000000


	//----- nvinfo : EIATTR_FRAME_SIZE
	.align		4
.L_3:
        /*0018*/ 	.byte	0x04, 0x11
        /*001a*/ 	.short	(.L_5 - .L_4)
	.align		4
.L_4:
        /*001c*/ 	.word	index@(merge_attn_states_kernel_opt)
        /*0020*/ 	.word	0x00000000


	//----- nvinfo : EIATTR_MIN_STACK_SIZE
	.align		4
.L_5:
        /*0024*/ 	.byte	0x04, 0x12
        /*0026*/ 	.short	(.L_7 - .L_6)
	.align		4
.L_6:
        /*0028*/ 	.word	index@(merge_attn_states_kernel_opt)
        /*002c*/ 	.word	0x00000000
.L_7:


//--------------------- .nv.info.merge_attn_states_kernel_opt --------------------------
	.section	.nv.info.merge_attn_states_kernel_opt,"",@"SHT_CUDA_INFO"
	.sectionflags	@""
	.align	4


	//----- nvinfo : EIATTR_CUDA_API_VERSION
	.align		4
        /*0000*/ 	.byte	0x04, 0x37
        /*0002*/ 	.short	(.L_9 - .L_8)
.L_8:
        /*0004*/ 	.word	0x0000007c


	//----- nvinfo : EIATTR_PARAM_CBANK
	.align		4
.L_9:
        /*0008*/ 	.byte	0x04, 0x0a
        /*000a*/ 	.short	(.L_11 - .L_10)
	.align		4
.L_10:
        /*000c*/ 	.word	index@(.nv.constant0.merge_attn_states_kernel_opt)
        /*0010*/ 	.short	0x0160
        /*0012*/ 	.short	0x0038


	//----- nvinfo : EIATTR_CBANK_PARAM_SIZE
	.align		4
.L_11:
        /*0014*/ 	.byte	0x03, 0x19
        /*0016*/ 	.short	0x0038


	//----- nvinfo : EIATTR_KPARAM_INFO
	.align		4
        /*0018*/ 	.byte	0x04, 0x17
        /*001a*/ 	.short	(.L_13 - .L_12)
.L_12:
        /*001c*/ 	.word	0x00000000
        /*0020*/ 	.short	0x0006
        /*0022*/ 	.short	0x0030
        /*0024*/ 	.byte	0x00, 0xf4, 0x21, 0x00


	//----- nvinfo : EIATTR_KPARAM_INFO
	.align		4
.L_13:
        /*0028*/ 	.byte	0x04, 0x17
        /*002a*/ 	.short	(.L_15 - .L_14)
.L_14:
        /*002c*/ 	.word	0x00000000
        /*0030*/ 	.short	0x0005
        /*0032*/ 	.short	0x0028
        /*0034*/ 	.byte	0x00, 0xf4, 0x21, 0x00


	//----- nvinfo : EIATTR_KPARAM_INFO
	.align		4
.L_15:
        /*0038*/ 	.byte	0x04, 0x17
        /*003a*/ 	.short	(.L_17 - .L_16)
.L_16:
        /*003c*/ 	.word	0x00000000
        /*0040*/ 	.short	0x0004
        /*0042*/ 	.short	0x0020
        /*0044*/ 	.byte	0x00, 0xf4, 0x21, 0x00


	//----- nvinfo : EIATTR_KPARAM_INFO
	.align		4
.L_17:
        /*0048*/ 	.byte	0x04, 0x17
        /*004a*/ 	.short	(.L_19 - .L_18)
.L_18:
        /*004c*/ 	.word	0x00000000
        /*0050*/ 	.short	0x0003
        /*0052*/ 	.short	0x0018
        /*0054*/ 	.byte	0x00, 0xf4, 0x21, 0x00


	//----- nvinfo : EIATTR_KPARAM_INFO
	.align		4
.L_19:
        /*0058*/ 	.byte	0x04, 0x17
        /*005a*/ 	.short	(.L_21 - .L_20)
.L_20:
        /*005c*/ 	.word	0x00000000
        /*0060*/ 	.short	0x0002
        /*0062*/ 	.short	0x0010
        /*0064*/ 	.byte	0x00, 0xf4, 0x21, 0x00


	//----- nvinfo : EIATTR_KPARAM_INFO
	.align		4
.L_21:
        /*0068*/ 	.byte	0x04, 0x17
        /*006a*/ 	.short	(.L_23 - .L_22)
.L_22:
        /*006c*/ 	.word	0x00000000
        /*0070*/ 	.short	0x0001
        /*0072*/ 	.short	0x0008
        /*0074*/ 	.byte	0x00, 0xf4, 0x21, 0x00


	//----- nvinfo : EIATTR_KPARAM_INFO
	.align		4
.L_23:
        /*0078*/ 	.byte	0x04, 0x17
        /*007a*/ 	.short	(.L_25 - .L_24)
.L_24:
        /*007c*/ 	.word	0x00000000
        /*0080*/ 	.short	0x0000
        /*0082*/ 	.short	0x0000
        /*0084*/ 	.byte	0x00, 0xf4, 0x21, 0x00


	//----- nvinfo : EIATTR_MAXREG_COUNT
	.align		4
.L_25:
        /*0088*/ 	.byte	0x03, 0x1b
        /*008a*/ 	.short	0x0080


	//----- nvinfo : EIATTR_EXIT_INSTR_OFFSETS
	.align		4
        /*008c*/ 	.byte	0x04, 0x1c
        /*008e*/ 	.short	(.L_27 - .L_26)


	//   ....[0]....
.L_26:
        /*0090*/ 	.word	0x000003c0


	//----- nvinfo : EIATTR_REQNTID
	.align		4
.L_27:
        /*0094*/ 	.byte	0x04, 0x10
        /*0096*/ 	.short	(.L_29 - .L_28)
.L_28:
        /*0098*/ 	.word	0x00000200
        /*009c*/ 	.word	0x00000001
        /*00a0*/ 	.word	0x00000001
.L_29:


//--------------------- .nv.callgraph             --------------------------
	.section	.nv.callgraph,"",@"SHT_CUDA_CALLGRAPH"
	.align	4
	.sectionentsize	8
	.align		4
        /*0000*/ 	.word	0x00000000
	.align		4
        /*0004*/ 	.word	0xffffffff
	.align		4
        /*0008*/ 	.word	0x00000000
	.align		4
        /*000c*/ 	.word	0xfffffffe
	.align		4
        /*0010*/ 	.word	0x00000000
	.align		4
        /*0014*/ 	.word	0xfffffffd
	.align		4
        /*0018*/ 	.word	0x00000000
	.align		4
        /*001c*/ 	.word	0xfffffffc


//--------------------- .nv.rel.action            --------------------------
	.section	.nv.rel.action,"",@"SHT_CUDA_RELOCINFO"
	.align	8
	.sectionentsize	8
        /*0000*/ 	.byte	0x73, 0x00, 0x00, 0x00, 0x00, 0x00, 0x00, 0x00, 0x00, 0x00, 0x00, 0x11, 0x25, 0x00, 0x05, 0x36


//--------------------- .nv.constant0.merge_attn_states_kernel_opt --------------------------
	.section	.nv.constant0.merge_attn_states_kernel_opt,"a",@progbits
	.sectionflags	@""
	.align	4
.nv.constant0.merge_attn_states_kernel_opt:
	.zero		408


//--------------------- .text.merge_attn_states_kernel_opt --------------------------
	.section	.text.merge_attn_states_kernel_opt,"ax",@progbits
	.sectioninfo	@"SHI_REGISTERS=18"
	.align	128
        .global         merge_attn_states_kernel_opt
        .type           merge_attn_states_kernel_opt,@function
        .size           merge_attn_states_kernel_opt,(.L_x_1 - merge_attn_states_kernel_opt)
        .other          merge_attn_states_kernel_opt,@"STO_CUDA_ENTRY STV_DEFAULT"
merge_attn_states_kernel_opt:
.text.merge_attn_states_kernel_opt:
[----:B------:R-:W-:Y:S02]  /*0000*/  MOV R1, c[0x0][0x28] ;  /* 0x00000a0000017a02 */ /* 0x000fe40000000f00 */
[----:B------:R-:W0:Y:S01]  /*0010*/  S2R R15, SR_CTAID.Y ;  /* 0x00000000000f7919 */ /* 0x000e220000002600 */
[----:B------:R-:W-:Y:S01]  /*0020*/  MOV R0, 0x4 ;  /* 0x0000000400007802 */ /* 0x000fe20000000f00 */
[----:B------:R-:W-:Y:S02]  /*0030*/  ULDC.64 UR4, c[0x0][0x118] ;  /* 0x0000460000047ab9 */ /* 0x000fe40000000a00 */
[----:B------:R-:W1:Y:S01]  /*0040*/  S2R R7, SR_CTAID.X ;  /* 0x0000000000077919 */ /* 0x000e620000002500 */
[----:B0-----:R-:W-:-:S04]  /*0050*/  IMAD R5, R15, c[0x0][0xc], RZ ;  /* 0x000003000f057a24 */ /* 0x001fc800078e02ff */
[----:B------:R-:W-:-:S04]  /*0060*/  IMAD.WIDE R2, R5, R0, c[0x0][0x178] ;  /* 0x00005e0005027625 */ /* 0x000fc800078e0200 */
[----:B------:R-:W-:-:S04]  /*0070*/  IMAD.WIDE R4, R5, R0, c[0x0][0x188] ;  /* 0x0000620005047625 */ /* 0x000fc800078e0200 */
[----:B-1----:R-:W-:-:S04]  /*0080*/  IMAD.WIDE R2, R7, 0x4, R2 ;  /* 0x0000000407027825 */ /* 0x002fc800078e0202 */
[C---:B------:R-:W-:Y:S02]  /*0090*/  IMAD.WIDE R4, R7.reuse, 0x4, R4 ;  /* 0x0000000407047825 */ /* 0x040fe400078e0204 */
[----:B------:R-:W2:Y:S04]  /*00a0*/  LDG.E.STRONG.GPU R2, [R2.64] ;  /* 0x0000000402027981 */ /* 0x000ea8000c1ef900 */
[----:B------:R-:W3:Y:S01]  /*00b0*/  LDG.E.STRONG.GPU R4, [R4.64] ;  /* 0x0000000404047981 */ /* 0x000ee2000c1ef900 */
[----:B------:R-:W-:Y:S01]  /*00c0*/  IMAD R6, R7, c[0x0][0x10], RZ ;  /* 0x0000040007067a24 */ /* 0x000fe200078e02ff */
[----:B------:R-:W-:Y:S02]  /*00d0*/  SHF.L.U32 R15, R15, 0x9, RZ ;  /* 0x000000090f0f7819 */ /* 0x000fe400000006ff */
[----:B------:R-:W0:Y:S02]  /*00e0*/  S2R R11, SR_TID.X ;  /* 0x00000000000b7919 */ /* 0x000e240000002100 */
[----:B------:R-:W-:-:S05]  /*00f0*/  SHF.L.U32 R13, R6, 0x9, RZ ;  /* 0x00000009060d7819 */ /* 0x000fca00000006ff */
[----:B------:R-:W-:-:S04]  /*0100*/  IMAD.WIDE R8, R13, R0, c[0x0][0x180] ;  /* 0x000060000d087625 */ /* 0x000fc800078e0200 */
[----:B------:R-:W-:-:S04]  /*0110*/  IMAD.WIDE R6, R13, R0, c[0x0][0x170] ;  /* 0x00005c000d067625 */ /* 0x000fc800078e0200 */
[----:B------:R-:W-:-:S04]  /*0120*/  IMAD.WIDE R8, R15, 0x4, R8 ;  /* 0x000000040f087825 */ /* 0x000fc800078e0208 */
[----:B------:R-:W-:Y:S01]  /*0130*/  IMAD.WIDE R6, R15, 0x4, R6 ;  /* 0x000000040f067825 */ /* 0x000fe200078e0206 */
[----:B0-----:R-:W-:-:S05]  /*0140*/  LOP3.LUT R11, R11, 0x1ff, RZ, 0xc0, !PT ;  /* 0x000001ff0b0b7812 */ /* 0x001fca00078ec0ff */
[----:B------:R-:W-:-:S04]  /*0150*/  IMAD.WIDE.U32 R8, R11, 0x4, R8 ;  /* 0x000000040b087825 */ /* 0x000fc800078e0008 */
[----:B------:R-:W-:Y:S02]  /*0160*/  IMAD.WIDE.U32 R6, R11, 0x4, R6 ;  /* 0x000000040b067825 */ /* 0x000fe400078e0006 */
[----:B------:R-:W4:Y:S04]  /*0170*/  LDG.E.STRONG.GPU R8, [R8.64] ;  /* 0x0000000408087981 */ /* 0x000f28000c1ef900 */
[----:B------:R0:W5:Y:S01]  /*0180*/  LDG.E.STRONG.GPU R10, [R6.64] ;  /* 0x00000004060a7981 */ /* 0x000162000c1ef900 */
[----:B--2---:R-:W-:Y:S02]  /*0190*/  FSETP.NEU.AND P0, PT, R2, +INF , PT ;  /* 0x7f8000000200780b */ /* 0x004fe40003f0d000 */
[----:B---3--:R-:W-:Y:S02]  /*01a0*/  FSETP.NEU.AND P1, PT, R4, +INF , PT ;  /* 0x7f8000000400780b */ /* 0x008fe40003f2d000 */
[----:B------:R-:W-:-:S02]  /*01b0*/  FSEL R2, R2, -INF , P0 ;  /* 0xff80000002027808 */ /* 0x000fc40000000000 */
[----:B------:R-:W-:-:S04]  /*01c0*/  FSEL R3, R4, -INF , P1 ;  /* 0xff80000004037808 */ /* 0x000fc80000800000 */
[----:B------:R-:W-:-:S05]  /*01d0*/  FMNMX R4, R2, R3, !PT ;  /* 0x0000000302047209 */ /* 0x000fca0007800000 */
[--C-:B------:R-:W-:Y:S01]  /*01e0*/  FADD R2, R2, -R4.reuse ;  /* 0x8000000402027221 */ /* 0x100fe20000000000 */
[----:B------:R-:W-:-:S03]  /*01f0*/  FADD R3, R3, -R4 ;  /* 0x8000000403037221 */ /* 0x000fc60000000000 */
[----:B------:R-:W-:Y:S01]  /*0200*/  FMUL R2, R2, 1.4426950216293334961 ;  /* 0x3fb8aa3b02027820 */ /* 0x000fe20000400000 */
[----:B------:R-:W-:-:S04]  /*0210*/  FMUL R5, R3, 1.4426950216293334961 ;  /* 0x3fb8aa3b03057820 */ /* 0x000fc80000400000 */
[----:B------:R-:W-:Y:S02]  /*0220*/  FSETP.GEU.AND P0, PT, R2, -126, PT ;  /* 0xc2fc00000200780b */ /* 0x000fe40003f0e000 */
[----:B------:R-:W-:-:S11]  /*0230*/  FSETP.GEU.AND P1, PT, R5, -126, PT ;  /* 0xc2fc00000500780b */ /* 0x000fd60003f2e000 */
[----:B------:R-:W-:Y:S02]  /*0240*/  @!P0 FMUL R2, R2, 0.5 ;  /* 0x3f00000002028820 */ /* 0x000fe40000400000 */
[----:B------:R-:W-:Y:S02]  /*0250*/  @!P1 FMUL R5, R5, 0.5 ;  /* 0x3f00000005059820 */ /* 0x000fe40000400000 */
[----:B------:R1:W2:Y:S08]  /*0260*/  MUFU.EX2 R4, R2 ;  /* 0x0000000200047308 */ /* 0x0002b00000000800 */
[----:B0-----:R-:W0:Y:S01]  /*0270*/  MUFU.EX2 R7, R5 ;  /* 0x0000000500077308 */ /* 0x001e220000000800 */
[----:B-1----:R-:W-:-:S06]  /*0280*/  IMAD.WIDE R2, R13, R0, c[0x0][0x160] ;  /* 0x000058000d027625 */ /* 0x002fcc00078e0200 */
[----:B------:R-:W-:Y:S01]  /*0290*/  IMAD.WIDE R2, R15, 0x4, R2 ;  /* 0x000000040f027825 */ /* 0x000fe200078e0202 */
[----:B--2---:R-:W-:-:S05]  /*02a0*/  @!P0 FMUL R4, R4, R4 ;  /* 0x0000000404048220 */ /* 0x004fca0000400000 */
[----:B------:R-:W-:Y:S01]  /*02b0*/  IMAD.WIDE.U32 R2, R11, 0x4, R2 ;  /* 0x000000040b027825 */ /* 0x000fe200078e0002 */
[----:B0-----:R-:W-:-:S04]  /*02c0*/  @!P1 FMUL R7, R7, R7 ;  /* 0x0000000707079220 */ /* 0x001fc80000400000 */
[----:B------:R-:W-:-:S05]  /*02d0*/  FADD R6, R4, R7 ;  /* 0x0000000704067221 */ /* 0x000fca0000000000 */
[C---:B------:R-:W-:Y:S02]  /*02e0*/  FSETP.GT.AND P0, PT, R6.reuse, 8.50705917302346158658e+37, PT ;  /* 0x7e8000000600780b */ /* 0x040fe40003f04000 */
[----:B------:R-:W-:-:S11]  /*02f0*/  FSETP.GEU.AND P1, PT, R6, 1.175494350822287508e-38, PT ;  /* 0x008000000600780b */ /* 0x000fd60003f2e000 */
[----:B------:R-:W-:Y:S01]  /*0300*/  @P0 FMUL R6, R6, 0.25 ;  /* 0x3e80000006060820 */ /* 0x000fe20000400000 */
[----:B------:R-:W-:Y:S01]  /*0310*/  @P0 FMUL R7, R7, 0.25 ;  /* 0x3e80000007070820 */ /* 0x000fe20000400000 */
[----:B------:R-:W-:Y:S02]  /*0320*/  @P0 FMUL R4, R4, 0.25 ;  /* 0x3e80000004040820 */ /* 0x000fe40000400000 */
[----:B------:R-:W-:Y:S01]  /*0330*/  @!P1 FMUL R6, R6, 16777216 ;  /* 0x4b80000006069820 */ /* 0x000fe20000400000 */
[----:B------:R-:W-:Y:S01]  /*0340*/  @!P1 FMUL R7, R7, 16777216 ;  /* 0x4b80000007079820 */ /* 0x000fe20000400000 */
[----:B------:R-:W-:-:S04]  /*0350*/  @!P1 FMUL R4, R4, 16777216 ;  /* 0x4b80000004049820 */ /* 0x000fc80000400000 */
[----:B------:R-:W0:Y:S02]  /*0360*/  MUFU.RCP R6, R6 ;  /* 0x0000000600067308 */ /* 0x000e240000001000 */
[C---:B0-----:R-:W-:Y:S01]  /*0370*/  FMUL R7, R6.reuse, R7 ;  /* 0x0000000706077220 */ /* 0x041fe20000400000 */
[----:B------:R-:W-:-:S03]  /*0380*/  FMUL R5, R6, R4 ;  /* 0x0000000406057220 */ /* 0x000fc60000400000 */
[----:B----4-:R-:W-:-:S04]  /*0390*/  FMUL R7, R8, R7 ;  /* 0x0000000708077220 */ /* 0x010fc80000400000 */
[----:B-----5:R-:W-:-:S05]  /*03a0*/  FFMA R5, R10, R5, R7 ;  /* 0x000000050a057223 */ /* 0x020fca0000000007 */
[----:B------:R-:W-:Y:S01]  /*03b0*/  STG.E [R2.64], R5 ;  /* 0x0000000502007986 */ /* 0x000fe2000c101904 */
[----:B------:R-:W-:Y:S05]  /*03c0*/  EXIT ;  /* 0x000000000000794d */ /* 0x000fea0003800000 */
.L_x_0:
[----:B------:R-:W-:-:S00]  /*03d0*/  BRA `(.L_x_0) ;  /* 0xfffffff000007947 */ /* 0x000fc0000383ffff */
[----:B------:R-:W-:-:S00]  /*03e0*/  NOP ;  /* 0x0000000000007918 */ /* 0x000fc00000000000 */
        /* <DEDUP_REMOVED lines=9> */
.L_x_1:
